//
// Generated by NVIDIA NVVM Compiler
//
// Compiler Build ID: CL-36424714
// Cuda compilation tools, release 13.0, V13.0.88
// Based on NVVM 20.0.0
//

.version 9.0
.target sm_100
.address_size 64

	// .globl	_Z4OvhdPi

.visible .entry _Z4OvhdPi(
	.param .u64 .ptr .align 1 _Z4OvhdPi_param_0
)
{


	ret;

}
	// .globl	_Z3AddPi
.visible .entry _Z3AddPi(
	.param .u64 .ptr .align 1 _Z3AddPi_param_0
)
{


	ret;

}
	// .globl	_Z3MulPi
.visible .entry _Z3MulPi(
	.param .u64 .ptr .align 1 _Z3MulPi_param_0
)
{


	ret;

}
	// .globl	_Z3DivPi
.visible .entry _Z3DivPi(
	.param .u64 .ptr .align 1 _Z3DivPi_param_0
)
{


	ret;

}


// ===== COMPILED SASS (sm_100) =====

	.target	sm_100

	.elftype	@"ET_EXEC"


//--------------------- .note.nv.tkinfo           --------------------------
	.section	.note.nv.tkinfo,"",@"SHT_NOTE"
	.sectionflags	@"SHF_NOTE_NV_TKINFO"
	.tkinfo
        /*0018*/ 	.word	0x00000002
        /*0030*/ 	.string	""
        /*0030*/ 	.string	"ptxas"
        /*0030*/ 	.string	"Cuda compilation tools, release 13.0, V13.0.88"
        /*0030*/ 	.string	"Build cuda_13.0.r13.0/compiler.36424714_0"
        /*0030*/ 	.string	"-arch sm_100 -m 64 "



//--------------------- .note.nv.cuinfo           --------------------------
	.section	.note.nv.cuinfo,"",@"SHT_NOTE"
	.sectionflags	@"SHF_NOTE_NV_CUINFO"
        /*0018*/ 	.short	0x0002
        /*001a*/ 	.short	0x0064
        /*001c*/ 	.short	0x0082
	.zero		2


//--------------------- .nv.info                  --------------------------
	.section	.nv.info,"",@"SHT_CUDA_INFO"
	.align	4


	//----- nvinfo : EIATTR_REGCOUNT
	.align		4
        /*0000*/ 	.byte	0x04, 0x2f
        /*0002*/ 	.short	(.L_1 - .L_0)
	.align		4
.L_0:
        /*0004*/ 	.word	index@(_Z4OvhdPi)
        /*0008*/ 	.word	0x00000004


	//----- nvinfo : EIATTR_FRAME_SIZE
	.align		4
.L_1:
        /*000c*/ 	.byte	0x04, 0x11
        /*000e*/ 	.short	(.L_3 - .L_2)
	.align		4
.L_2:
        /*0010*/ 	.word	index@(_Z4OvhdPi)
        /*0014*/ 	.word	0x00000000


	//----- nvinfo : EIATTR_REGCOUNT
	.align		4
.L_3:
        /*0018*/ 	.byte	0x04, 0x2f
        /*001a*/ 	.short	(.L_5 - .L_4)
	.align		4
.L_4:
        /*001c*/ 	.word	index@(_Z3AddPi)
        /*0020*/ 	.word	0x00000004


	//----- nvinfo : EIATTR_FRAME_SIZE
	.align		4
.L_5:
        /*0024*/ 	.byte	0x04, 0x11
        /*0026*/ 	.short	(.L_7 - .L_6)
	.align		4
.L_6:
        /*0028*/ 	.word	index@(_Z3AddPi)
        /*002c*/ 	.word	0x00000000


	//----- nvinfo : EIATTR_REGCOUNT
	.align		4
.L_7:
        /*0030*/ 	.byte	0x04, 0x2f
        /*0032*/ 	.short	(.L_9 - .L_8)
	.align		4
.L_8:
        /*0034*/ 	.word	index@(_Z3MulPi)
        /*0038*/ 	.word	0x00000004


	//----- nvinfo : EIATTR_FRAME_SIZE
	.align		4
.L_9:
        /*003c*/ 	.byte	0x04, 0x11
        /*003e*/ 	.short	(.L_11 - .L_10)
	.align		4
.L_10:
        /*0040*/ 	.word	index@(_Z3MulPi)
        /*0044*/ 	.word	0x00000000


	//----- nvinfo : EIATTR_REGCOUNT
	.align		4
.L_11:
        /*0048*/ 	.byte	0x04, 0x2f
        /*004a*/ 	.short	(.L_13 - .L_12)
	.align		4
.L_12:
        /*004c*/ 	.word	index@(_Z3DivPi)
        /*0050*/ 	.word	0x00000004


	//----- nvinfo : EIATTR_FRAME_SIZE
	.align		4
.L_13:
        /*0054*/ 	.byte	0x04, 0x11
        /*0056*/ 	.short	(.L_15 - .L_14)
	.align		4
.L_14:
        /*0058*/ 	.word	index@(_Z3DivPi)
        /*005c*/ 	.word	0x00000000


	//----- nvinfo : EIATTR_MIN_STACK_SIZE
	.align		4
.L_15:
        /*0060*/ 	.byte	0x04, 0x12
        /*0062*/ 	.short	(.L_17 - .L_16)
	.align		4
.L_16:
        /*0064*/ 	.word	index@(_Z3DivPi)
        /*0068*/ 	.word	0x00000000


	//----- nvinfo : EIATTR_MIN_STACK_SIZE
	.align		4
.L_17:
        /*006c*/ 	.byte	0x04, 0x12
        /*006e*/ 	.short	(.L_19 - .L_18)
	.align		4
.L_18:
        /*0070*/ 	.word	index@(_Z3MulPi)
        /*0074*/ 	.word	0x00000000


	//----- nvinfo : EIATTR_MIN_STACK_SIZE
	.align		4
.L_19:
        /*0078*/ 	.byte	0x04, 0x12
        /*007a*/ 	.short	(.L_21 - .L_20)
	.align		4
.L_20:
        /*007c*/ 	.word	index@(_Z3AddPi)
        /*0080*/ 	.word	0x00000000


	//----- nvinfo : EIATTR_MIN_STACK_SIZE
	.align		4
.L_21:
        /*0084*/ 	.byte	0x04, 0x12
        /*0086*/ 	.short	(.L_23 - .L_22)
	.align		4
.L_22:
        /*0088*/ 	.word	index@(_Z4OvhdPi)
        /*008c*/ 	.word	0x00000000
.L_23:


//--------------------- .nv.compat                --------------------------
	.section	.nv.compat,"",@"SHT_CUDA_COMPAT_INFO"
	.align	4
        /*0000*/ 	.byte	0x02, 0x09, 0x00, 0x00, 0x02, 0x02, 0x01, 0x00, 0x02, 0x05, 0x05, 0x00, 0x03, 0x07, 0x01, 0x01
        /*0010*/ 	.byte	0x02, 0x03, 0x00, 0x00, 0x02, 0x06, 0x01, 0x00, 0x04, 0x0b, 0x08, 0x00, 0x09, 0x00, 0x00, 0x00
        /*0020*/ 	.byte	0x00, 0x00, 0x00, 0x00


//--------------------- .nv.info._Z3DivPi         --------------------------
	.section	.nv.info._Z3DivPi,"",@"SHT_CUDA_INFO"
	.sectionflags	@""
	.align	4


	//----- nvinfo : EIATTR_CUDA_API_VERSION
	.align		4
        /*0000*/ 	.byte	0x04, 0x37
        /*0002*/ 	.short	(.L_25 - .L_24)
.L_24:
        /*0004*/ 	.word	0x00000082


	//----- nvinfo : EIATTR_KPARAM_INFO
	.align		4
.L_25:
        /*0008*/ 	.byte	0x04, 0x17
        /*000a*/ 	.short	(.L_27 - .L_26)
.L_26:
        /*000c*/ 	.word	0x00000000
        /*0010*/ 	.short	0x0000
        /*0012*/ 	.short	0x0000
        /*0014*/ 	.byte	0x00, 0xf5, 0x21, 0x00


	//----- nvinfo : EIATTR_SPARSE_MMA_MASK
	.align		4
.L_27:
        /*0018*/ 	.byte	0x03, 0x50
        /*001a*/ 	.short	0x0000


	//----- nvinfo : EIATTR_MAXREG_COUNT
	.align		4
        /*001c*/ 	.byte	0x03, 0x1b
        /*001e*/ 	.short	0x00ff


	//----- nvinfo : EIATTR_MERCURY_ISA_VERSION
	.align		4
        /*0020*/ 	.byte	0x03, 0x5f
        /*0022*/ 	.short	0x0101


	//----- nvinfo : EIATTR_VRC_CTA_INIT_COUNT
	.align		4
        /*0024*/ 	.byte	0x02, 0x4a
	.zero		1
	.zero		1


	//----- nvinfo : EIATTR_EXIT_INSTR_OFFSETS
	.align		4
        /*0028*/ 	.byte	0x04, 0x1c
        /*002a*/ 	.short	(.L_29 - .L_28)


	//   ....[0]....
.L_28:
        /*002c*/ 	.word	0x00000010


	//----- nvinfo : EIATTR_CBANK_PARAM_SIZE
	.align		4
.L_29:
        /*0030*/ 	.byte	0x03, 0x19
        /*0032*/ 	.short	0x0008


	//----- nvinfo : EIATTR_PARAM_CBANK
	.align		4
        /*0034*/ 	.byte	0x04, 0x0a
        /*0036*/ 	.short	(.L_31 - .L_30)
	.align		4
.L_30:
        /*0038*/ 	.word	index@(.nv.constant0._Z3DivPi)
        /*003c*/ 	.short	0x0380
        /*003e*/ 	.short	0x0008


	//----- nvinfo : EIATTR_SW_WAR
	.align		4
.L_31:
        /*0040*/ 	.byte	0x04, 0x36
        /*0042*/ 	.short	(.L_33 - .L_32)
.L_32:
        /*0044*/ 	.word	0x00000008
.L_33:


//--------------------- .nv.info._Z3MulPi         --------------------------
	.section	.nv.info._Z3MulPi,"",@"SHT_CUDA_INFO"
	.sectionflags	@""
	.align	4


	//----- nvinfo : EIATTR_CUDA_API_VERSION
	.align		4
        /*0000*/ 	.byte	0x04, 0x37
        /*0002*/ 	.short	(.L_35 - .L_34)
.L_34:
        /*0004*/ 	.word	0x00000082


	//----- nvinfo : EIATTR_KPARAM_INFO
	.align		4
.L_35:
        /*0008*/ 	.byte	0x04, 0x17
        /*000a*/ 	.short	(.L_37 - .L_36)
.L_36:
        /*000c*/ 	.word	0x00000000
        /*0010*/ 	.short	0x0000
        /*0012*/ 	.short	0x0000
        /*0014*/ 	.byte	0x00, 0xf5, 0x21, 0x00


	//----- nvinfo : EIATTR_SPARSE_MMA_MASK
	.align		4
.L_37:
        /*0018*/ 	.byte	0x03, 0x50
        /*001a*/ 	.short	0x0000


	//----- nvinfo : EIATTR_MAXREG_COUNT
	.align		4
        /*001c*/ 	.byte	0x03, 0x1b
        /*001e*/ 	.short	0x00ff


	//----- nvinfo : EIATTR_MERCURY_ISA_VERSION
	.align		4
        /*0020*/ 	.byte	0x03, 0x5f
        /*0022*/ 	.short	0x0101


	//----- nvinfo : EIATTR_VRC_CTA_INIT_COUNT
	.align		4
        /*0024*/ 	.byte	0x02, 0x4a
	.zero		1
	.zero		1


	//----- nvinfo : EIATTR_EXIT_INSTR_OFFSETS
	.align		4
        /*0028*/ 	.byte	0x04, 0x1c
        /*002a*/ 	.short	(.L_39 - .L_38)


	//   ....[0]....
.L_38:
        /*002c*/ 	.word	0x00000010


	//----- nvinfo : EIATTR_CBANK_PARAM_SIZE
	.align		4
.L_39:
        /*0030*/ 	.byte	0x03, 0x19
        /*0032*/ 	.short	0x0008


	//----- nvinfo : EIATTR_PARAM_CBANK
	.align		4
        /*0034*/ 	.byte	0x04, 0x0a
        /*0036*/ 	.short	(.L_41 - .L_40)
	.align		4
.L_40:
        /*0038*/ 	.word	index@(.nv.constant0._Z3MulPi)
        /*003c*/ 	.short	0x0380
        /*003e*/ 	.short	0x0008


	//----- nvinfo : EIATTR_SW_WAR
	.align		4
.L_41:
        /*0040*/ 	.byte	0x04, 0x36
        /*0042*/ 	.short	(.L_43 - .L_42)
.L_42:
        /*0044*/ 	.word	0x00000008
.L_43:


//--------------------- .nv.info._Z3AddPi         --------------------------
	.section	.nv.info._Z3AddPi,"",@"SHT_CUDA_INFO"
	.sectionflags	@""
	.align	4


	//----- nvinfo : EIATTR_CUDA_API_VERSION
	.align		4
        /*0000*/ 	.byte	0x04, 0x37
        /*0002*/ 	.short	(.L_45 - .L_44)
.L_44:
        /*0004*/ 	.word	0x00000082


	//----- nvinfo : EIATTR_KPARAM_INFO
	.align		4
.L_45:
        /*0008*/ 	.byte	0x04, 0x17
        /*000a*/ 	.short	(.L_47 - .L_46)
.L_46:
        /*000c*/ 	.word	0x00000000
        /*0010*/ 	.short	0x0000
        /*0012*/ 	.short	0x0000
        /*0014*/ 	.byte	0x00, 0xf5, 0x21, 0x00


	//----- nvinfo : EIATTR_SPARSE_MMA_MASK
	.align		4
.L_47:
        /*0018*/ 	.byte	0x03, 0x50
        /*001a*/ 	.short	0x0000


	//----- nvinfo : EIATTR_MAXREG_COUNT
	.align		4
        /*001c*/ 	.byte	0x03, 0x1b
        /*001e*/ 	.short	0x00ff


	//----- nvinfo : EIATTR_MERCURY_ISA_VERSION
	.align		4
        /*0020*/ 	.byte	0x03, 0x5f
        /*0022*/ 	.short	0x0101


	//----- nvinfo : EIATTR_VRC_CTA_INIT_COUNT
	.align		4
        /*0024*/ 	.byte	0x02, 0x4a
	.zero		1
	.zero		1


	//----- nvinfo : EIATTR_EXIT_INSTR_OFFSETS
	.align		4
        /*0028*/ 	.byte	0x04, 0x1c
        /*002a*/ 	.short	(.L_49 - .L_48)


	//   ....[0]....
.L_48:
        /*002c*/ 	.word	0x00000010


	//----- nvinfo : EIATTR_CBANK_PARAM_SIZE
	.align		4
.L_49:
        /*0030*/ 	.byte	0x03, 0x19
        /*0032*/ 	.short	0x0008


	//----- nvinfo : EIATTR_PARAM_CBANK
	.align		4
        /*0034*/ 	.byte	0x04, 0x0a
        /*0036*/ 	.short	(.L_51 - .L_50)
	.align		4
.L_50:
        /*0038*/ 	.word	index@(.nv.constant0._Z3AddPi)
        /*003c*/ 	.short	0x0380
        /*003e*/ 	.short	0x0008


	//----- nvinfo : EIATTR_SW_WAR
	.align		4
.L_51:
        /*0040*/ 	.byte	0x04, 0x36
        /*0042*/ 	.short	(.L_53 - .L_52)
.L_52:
        /*0044*/ 	.word	0x00000008
.L_53:


//--------------------- .nv.info._Z4OvhdPi        --------------------------
	.section	.nv.info._Z4OvhdPi,"",@"SHT_CUDA_INFO"
	.sectionflags	@""
	.align	4


	//----- nvinfo : EIATTR_CUDA_API_VERSION
	.align		4
        /*0000*/ 	.byte	0x04, 0x37
        /*0002*/ 	.short	(.L_55 - .L_54)
.L_54:
        /*0004*/ 	.word	0x00000082


	//----- nvinfo : EIATTR_KPARAM_INFO
	.align		4
.L_55:
        /*0008*/ 	.byte	0x04, 0x17
        /*000a*/ 	.short	(.L_57 - .L_56)
.L_56:
        /*000c*/ 	.word	0x00000000
        /*0010*/ 	.short	0x0000
        /*0012*/ 	.short	0x0000
        /*0014*/ 	.byte	0x00, 0xf5, 0x21, 0x00


	//----- nvinfo : EIATTR_SPARSE_MMA_MASK
	.align		4
.L_57:
        /*0018*/ 	.byte	0x03, 0x50
        /*001a*/ 	.short	0x0000


	//----- nvinfo : EIATTR_MAXREG_COUNT
	.align		4
        /*001c*/ 	.byte	0x03, 0x1b
        /*001e*/ 	.short	0x00ff


	//----- nvinfo : EIATTR_MERCURY_ISA_VERSION
	.align		4
        /*0020*/ 	.byte	0x03, 0x5f
        /*0022*/ 	.short	0x0101


	//----- nvinfo : EIATTR_VRC_CTA_INIT_COUNT
	.align		4
        /*0024*/ 	.byte	0x02, 0x4a
	.zero		1
	.zero		1


	//----- nvinfo : EIATTR_EXIT_INSTR_OFFSETS
	.align		4
        /*0028*/ 	.byte	0x04, 0x1c
        /*002a*/ 	.short	(.L_59 - .L_58)


	//   ....[0]....
.L_58:
        /*002c*/ 	.word	0x00000010


	//----- nvinfo : EIATTR_CBANK_PARAM_SIZE
	.align		4
.L_59:
        /*0030*/ 	.byte	0x03, 0x19
        /*0032*/ 	.short	0x0008


	//----- nvinfo : EIATTR_PARAM_CBANK
	.align		4
        /*0034*/ 	.byte	0x04, 0x0a
        /*0036*/ 	.short	(.L_61 - .L_60)
	.align		4
.L_60:
        /*0038*/ 	.word	index@(.nv.constant0._Z4OvhdPi)
        /*003c*/ 	.short	0x0380
        /*003e*/ 	.short	0x0008


	//----- nvinfo : EIATTR_SW_WAR
	.align		4
.L_61:
        /*0040*/ 	.byte	0x04, 0x36
        /*0042*/ 	.short	(.L_63 - .L_62)
.L_62:
        /*0044*/ 	.word	0x00000008
.L_63:


//--------------------- .nv.callgraph             --------------------------
	.section	.nv.callgraph,"",@"SHT_CUDA_CALLGRAPH"
	.align	4
	.sectionentsize	8
	.align		4
        /*0000*/ 	.word	0x00000000
	.align		4
        /*0004*/ 	.word	0xffffffff
	.align		4
        /*0008*/ 	.word	0x00000000
	.align		4
        /*000c*/ 	.word	0xfffffffe
	.align		4
        /*0010*/ 	.word	0x00000000
	.align		4
        /*0014*/ 	.word	0xfffffffd
	.align		4
        /*0018*/ 	.word	0x00000000
	.align		4
        /*001c*/ 	.word	0xfffffffc


//--------------------- .text._Z3DivPi            --------------------------
	.section	.text._Z3DivPi,"ax",@progbits
	.align	128
        .global         _Z3DivPi
        .type           _Z3DivPi,@function
        .size           _Z3DivPi,(.L_x_4 - _Z3DivPi)
        .other          _Z3DivPi,@"STO_CUDA_ENTRY STV_DEFAULT"
_Z3DivPi:
.text._Z3DivPi:
[----:B------:R-:W-:Y:S01]  /*0000*/  LDC R1, c[0x0][0x37c] ;  /* 0x0000df00ff017b82 */ /* 0x000fe20000000800 */
[----:B------:R-:W-:Y:S05]  /*0010*/  EXIT ;  /* 0x000000000000794d */ /* 0x000fea0003800000 */
.L_x_0:
[----:B------:R-:W-:-:S00]  /*0020*/  BRA `(.L_x_0) ;  /* 0xfffffffc00fc7947 */ /* 0x000fc0000383ffff */
[----:B------:R-:W-:-:S00]  /*0030*/  NOP ;  /* 0x0000000000007918 */ /* 0x000fc00000000000 */
        /* <DEDUP_REMOVED lines=12> */
.L_x_4:


//--------------------- .text._Z3MulPi            --------------------------
	.section	.text._Z3MulPi,"ax",@progbits
	.align	128
        .global         _Z3MulPi
        .type           _Z3MulPi,@function
        .size           _Z3MulPi,(.L_x_5 - _Z3MulPi)
        .other          _Z3MulPi,@"STO_CUDA_ENTRY STV_DEFAULT"
_Z3MulPi:
.text._Z3MulPi:
[----:B------:R-:W-:Y:S01]  /*0000*/  LDC R1, c[0x0][0x37c] ;  /* 0x0000df00ff017b82 */ /* 0x000fe20000000800 */
[----:B------:R-:W-:Y:S05]  /*0010*/  EXIT ;  /* 0x000000000000794d */ /* 0x000fea0003800000 */
.L_x_1:
        /* <DEDUP_REMOVED lines=14> */
.L_x_5:


//--------------------- .text._Z3AddPi            --------------------------
	.section	.text._Z3AddPi,"ax",@progbits
	.align	128
        .global         _Z3AddPi
        .type           _Z3AddPi,@function
        .size           _Z3AddPi,(.L_x_6 - _Z3AddPi)
        .other          _Z3AddPi,@"STO_CUDA_ENTRY STV_DEFAULT"
_Z3AddPi:
.text._Z3AddPi:
[----:B------:R-:W-:Y:S01]  /*0000*/  LDC R1, c[0x0][0x37c] ;  /* 0x0000df00ff017b82 */ /* 0x000fe20000000800 */
[----:B------:R-:W-:Y:S05]  /*0010*/  EXIT ;  /* 0x000000000000794d */ /* 0x000fea0003800000 */
.L_x_2:
        /* <DEDUP_REMOVED lines=14> */
.L_x_6:


//--------------------- .text._Z4OvhdPi           --------------------------
	.section	.text._Z4OvhdPi,"ax",@progbits
	.align	128
        .global         _Z4OvhdPi
        .type           _Z4OvhdPi,@function
        .size           _Z4OvhdPi,(.L_x_7 - _Z4OvhdPi)
        .other          _Z4OvhdPi,@"STO_CUDA_ENTRY STV_DEFAULT"
_Z4OvhdPi:
.text._Z4OvhdPi:
[----:B------:R-:W-:Y:S01]  /*0000*/  LDC R1, c[0x0][0x37c] ;  /* 0x0000df00ff017b82 */ /* 0x000fe20000000800 */
[----:B------:R-:W-:Y:S05]  /*0010*/  EXIT ;  /* 0x000000000000794d */ /* 0x000fea0003800000 */
.L_x_3:
        /* <DEDUP_REMOVED lines=14> */
.L_x_7:


//--------------------- .nv.shared.reserved.0     --------------------------
	.section	.nv.shared.reserved.0,"aw",@nobits
	.weak		__nv_reservedSMEM_offset_0_alias
	.size		__nv_reservedSMEM_offset_0_alias, 0, 64
	.other		__nv_reservedSMEM_offset_0_alias,@"STO_CUDA_RESERVED_SHARED STV_DEFAULT"
__nv_reservedSMEM_offset_0_alias:
	.zero		0
	.zero		64


//--------------------- .nv.constant0._Z3DivPi    --------------------------
	.section	.nv.constant0._Z3DivPi,"a",@progbits
	.sectionflags	@""
	.align	4
.nv.constant0._Z3DivPi:
	.zero		904


//--------------------- .nv.constant0._Z3MulPi    --------------------------
	.section	.nv.constant0._Z3MulPi,"a",@progbits
	.sectionflags	@""
	.align	4
.nv.constant0._Z3MulPi:
	.zero		904


//--------------------- .nv.constant0._Z3AddPi    --------------------------
	.section	.nv.constant0._Z3AddPi,"a",@progbits
	.sectionflags	@""
	.align	4
.nv.constant0._Z3AddPi:
	.zero		904


//--------------------- .nv.constant0._Z4OvhdPi   --------------------------
	.section	.nv.constant0._Z4OvhdPi,"a",@progbits
	.sectionflags	@""
	.align	4
.nv.constant0._Z4OvhdPi:
	.zero		904


//--------------------- SYMBOLS --------------------------

	.type		.nv.reservedSmem.offset0,@object
	.size		.nv.reservedSmem.offset0,0x4
